//
// Generated by NVIDIA NVVM Compiler
//
// Compiler Build ID: CL-36424714
// Cuda compilation tools, release 13.0, V13.0.88
// Based on NVVM 20.0.0
//

.version 9.0
.target sm_100
.address_size 64

	// .globl	_Z6kernelPfi

.visible .entry _Z6kernelPfi(
	.param .u64 .ptr .align 1 _Z6kernelPfi_param_0,
	.param .u32 _Z6kernelPfi_param_1
)
{
	.reg .pred 	%p<7>;
	.reg .b32 	%r<31>;
	.reg .b32 	%f<11>;
	.reg .b64 	%rd<11>;

	ld.param.u64 	%rd2, [_Z6kernelPfi_param_0];
	ld.param.u32 	%r12, [_Z6kernelPfi_param_1];
	cvta.to.global.u64 	%rd1, %rd2;
	mov.u32 	%r13, %ctaid.x;
	mov.u32 	%r14, %ntid.x;
	mov.u32 	%r15, %tid.x;
	mad.lo.s32 	%r29, %r13, %r14, %r15;
	mov.u32 	%r16, %nctaid.x;
	mul.lo.s32 	%r2, %r14, %r16;
	setp.ge.s32 	%p1, %r29, %r12;
	@%p1 bra 	$L__BB0_7;
	add.s32 	%r17, %r29, %r2;
	max.s32 	%r18, %r12, %r17;
	setp.lt.s32 	%p2, %r17, %r12;
	selp.u32 	%r19, 1, 0, %p2;
	add.s32 	%r20, %r17, %r19;
	sub.s32 	%r21, %r18, %r20;
	div.u32 	%r22, %r21, %r2;
	add.s32 	%r3, %r22, %r19;
	and.b32  	%r23, %r3, 3;
	setp.eq.s32 	%p3, %r23, 3;
	@%p3 bra 	$L__BB0_4;
	add.s32 	%r24, %r3, 1;
	and.b32  	%r25, %r24, 3;
	neg.s32 	%r27, %r25;
$L__BB0_3:
	.pragma "nounroll";
	mul.wide.s32 	%rd3, %r29, 4;
	add.s64 	%rd4, %rd1, %rd3;
	ld.global.f32 	%f1, [%rd4];
	add.f32 	%f2, %f1, %f1;
	st.global.f32 	[%rd4], %f2;
	add.s32 	%r29, %r29, %r2;
	add.s32 	%r27, %r27, 1;
	setp.ne.s32 	%p4, %r27, 0;
	@%p4 bra 	$L__BB0_3;
$L__BB0_4:
	setp.lt.u32 	%p5, %r3, 3;
	@%p5 bra 	$L__BB0_7;
	mul.wide.s32 	%rd7, %r2, 4;
	shl.b32 	%r26, %r2, 2;
$L__BB0_6:
	mul.wide.s32 	%rd5, %r29, 4;
	add.s64 	%rd6, %rd1, %rd5;
	ld.global.f32 	%f3, [%rd6];
	add.f32 	%f4, %f3, %f3;
	st.global.f32 	[%rd6], %f4;
	add.s64 	%rd8, %rd6, %rd7;
	ld.global.f32 	%f5, [%rd8];
	add.f32 	%f6, %f5, %f5;
	st.global.f32 	[%rd8], %f6;
	add.s64 	%rd9, %rd8, %rd7;
	ld.global.f32 	%f7, [%rd9];
	add.f32 	%f8, %f7, %f7;
	st.global.f32 	[%rd9], %f8;
	add.s64 	%rd10, %rd9, %rd7;
	ld.global.f32 	%f9, [%rd10];
	add.f32 	%f10, %f9, %f9;
	st.global.f32 	[%rd10], %f10;
	add.s32 	%r29, %r26, %r29;
	setp.lt.s32 	%p6, %r29, %r12;
	@%p6 bra 	$L__BB0_6;
$L__BB0_7:
	ret;

}
	// .globl	_Z7vec_subPdS_S_m
.visible .entry _Z7vec_subPdS_S_m(
	.param .u64 .ptr .align 1 _Z7vec_subPdS_S_m_param_0,
	.param .u64 .ptr .align 1 _Z7vec_subPdS_S_m_param_1,
	.param .u64 .ptr .align 1 _Z7vec_subPdS_S_m_param_2,
	.param .u64 _Z7vec_subPdS_S_m_param_3
)
{
	.reg .pred 	%p<3>;
	.reg .b32 	%r<7>;
	.reg .b64 	%rd<17>;
	.reg .b64 	%fd<4>;

	ld.param.u64 	%rd8, [_Z7vec_subPdS_S_m_param_0];
	ld.param.u64 	%rd9, [_Z7vec_subPdS_S_m_param_1];
	ld.param.u64 	%rd10, [_Z7vec_subPdS_S_m_param_2];
	ld.param.u64 	%rd11, [_Z7vec_subPdS_S_m_param_3];
	mov.u32 	%r2, %nctaid.x;
	mov.u32 	%r3, %ntid.x;
	mul.lo.s32 	%r1, %r2, %r3;
	mov.u32 	%r4, %ctaid.x;
	mov.u32 	%r5, %tid.x;
	mad.lo.s32 	%r6, %r4, %r3, %r5;
	cvt.u64.u32 	%rd16, %r6;
	setp.le.u64 	%p1, %rd11, %rd16;
	@%p1 bra 	$L__BB1_3;
	cvt.u64.u32 	%rd2, %r1;
	cvta.to.global.u64 	%rd3, %rd8;
	cvta.to.global.u64 	%rd4, %rd9;
	cvta.to.global.u64 	%rd5, %rd10;
$L__BB1_2:
	shl.b64 	%rd12, %rd16, 3;
	add.s64 	%rd13, %rd3, %rd12;
	ld.global.f64 	%fd1, [%rd13];
	add.s64 	%rd14, %rd4, %rd12;
	ld.global.f64 	%fd2, [%rd14];
	sub.f64 	%fd3, %fd1, %fd2;
	add.s64 	%rd15, %rd5, %rd12;
	st.global.f64 	[%rd15], %fd3;
	add.s64 	%rd16, %rd16, %rd2;
	setp.lt.u64 	%p2, %rd16, %rd11;
	@%p2 bra 	$L__BB1_2;
$L__BB1_3:
	ret;

}


// ===== COMPILED SASS (sm_100) =====

	.target	sm_100

	.elftype	@"ET_EXEC"


//--------------------- .note.nv.tkinfo           --------------------------
	.section	.note.nv.tkinfo,"",@"SHT_NOTE"
	.sectionflags	@"SHF_NOTE_NV_TKINFO"
	.tkinfo
        /*0018*/ 	.word	0x00000002
        /*0030*/ 	.string	""
        /*0030*/ 	.string	"ptxas"
        /*0030*/ 	.string	"Cuda compilation tools, release 13.0, V13.0.88"
        /*0030*/ 	.string	"Build cuda_13.0.r13.0/compiler.36424714_0"
        /*0030*/ 	.string	"-arch sm_100 -m 64 "



//--------------------- .note.nv.cuinfo           --------------------------
	.section	.note.nv.cuinfo,"",@"SHT_NOTE"
	.sectionflags	@"SHF_NOTE_NV_CUINFO"
        /*0018*/ 	.short	0x0002
        /*001a*/ 	.short	0x0064
        /*001c*/ 	.short	0x0082
	.zero		2


//--------------------- .nv.info                  --------------------------
	.section	.nv.info,"",@"SHT_CUDA_INFO"
	.align	4


	//----- nvinfo : EIATTR_REGCOUNT
	.align		4
        /*0000*/ 	.byte	0x04, 0x2f
        /*0002*/ 	.short	(.L_1 - .L_0)
	.align		4
.L_0:
        /*0004*/ 	.word	index@(_Z6kernelPfi)
        /*0008*/ 	.word	0x00000018


	//----- nvinfo : EIATTR_FRAME_SIZE
	.align		4
.L_1:
        /*000c*/ 	.byte	0x04, 0x11
        /*000e*/ 	.short	(.L_3 - .L_2)
	.align		4
.L_2:
        /*0010*/ 	.word	index@(_Z6kernelPfi)
        /*0014*/ 	.word	0x00000000


	//----- nvinfo : EIATTR_REGCOUNT
	.align		4
.L_3:
        /*0018*/ 	.byte	0x04, 0x2f
        /*001a*/ 	.short	(.L_5 - .L_4)
	.align		4
.L_4:
        /*001c*/ 	.word	index@(_Z7vec_subPdS_S_m)
        /*0020*/ 	.word	0x0000000e


	//----- nvinfo : EIATTR_FRAME_SIZE
	.align		4
.L_5:
        /*0024*/ 	.byte	0x04, 0x11
        /*0026*/ 	.short	(.L_7 - .L_6)
	.align		4
.L_6:
        /*0028*/ 	.word	index@(_Z7vec_subPdS_S_m)
        /*002c*/ 	.word	0x00000000


	//----- nvinfo : EIATTR_MIN_STACK_SIZE
	.align		4
.L_7:
        /*0030*/ 	.byte	0x04, 0x12
        /*0032*/ 	.short	(.L_9 - .L_8)
	.align		4
.L_8:
        /*0034*/ 	.word	index@(_Z7vec_subPdS_S_m)
        /*0038*/ 	.word	0x00000000


	//----- nvinfo : EIATTR_MIN_STACK_SIZE
	.align		4
.L_9:
        /*003c*/ 	.byte	0x04, 0x12
        /*003e*/ 	.short	(.L_11 - .L_10)
	.align		4
.L_10:
        /*0040*/ 	.word	index@(_Z6kernelPfi)
        /*0044*/ 	.word	0x00000000
.L_11:


//--------------------- .nv.compat                --------------------------
	.section	.nv.compat,"",@"SHT_CUDA_COMPAT_INFO"
	.align	4
        /*0000*/ 	.byte	0x02, 0x09, 0x00, 0x00, 0x02, 0x02, 0x01, 0x00, 0x02, 0x05, 0x05, 0x00, 0x03, 0x07, 0x01, 0x01
        /*0010*/ 	.byte	0x02, 0x03, 0x00, 0x00, 0x02, 0x06, 0x01, 0x00, 0x04, 0x0b, 0x08, 0x00, 0x01, 0x00, 0x00, 0x00
        /*0020*/ 	.byte	0x00, 0x00, 0x00, 0x00


//--------------------- .nv.info._Z7vec_subPdS_S_m --------------------------
	.section	.nv.info._Z7vec_subPdS_S_m,"",@"SHT_CUDA_INFO"
	.sectionflags	@""
	.align	4


	//----- nvinfo : EIATTR_CUDA_API_VERSION
	.align		4
        /*0000*/ 	.byte	0x04, 0x37
        /*0002*/ 	.short	(.L_13 - .L_12)
.L_12:
        /*0004*/ 	.word	0x00000082


	//----- nvinfo : EIATTR_KPARAM_INFO
	.align		4
.L_13:
        /*0008*/ 	.byte	0x04, 0x17
        /*000a*/ 	.short	(.L_15 - .L_14)
.L_14:
        /*000c*/ 	.word	0x00000000
        /*0010*/ 	.short	0x0003
        /*0012*/ 	.short	0x0018
        /*0014*/ 	.byte	0x00, 0xf0, 0x21, 0x00


	//----- nvinfo : EIATTR_KPARAM_INFO
	.align		4
.L_15:
        /*0018*/ 	.byte	0x04, 0x17
        /*001a*/ 	.short	(.L_17 - .L_16)
.L_16:
        /*001c*/ 	.word	0x00000000
        /*0020*/ 	.short	0x0002
        /*0022*/ 	.short	0x0010
        /*0024*/ 	.byte	0x00, 0xf5, 0x21, 0x00


	//----- nvinfo : EIATTR_KPARAM_INFO
	.align		4
.L_17:
        /*0028*/ 	.byte	0x04, 0x17
        /*002a*/ 	.short	(.L_19 - .L_18)
.L_18:
        /*002c*/ 	.word	0x00000000
        /*0030*/ 	.short	0x0001
        /*0032*/ 	.short	0x0008
        /*0034*/ 	.byte	0x00, 0xf5, 0x21, 0x00


	//----- nvinfo : EIATTR_KPARAM_INFO
	.align		4
.L_19:
        /*0038*/ 	.byte	0x04, 0x17
        /*003a*/ 	.short	(.L_21 - .L_20)
.L_20:
        /*003c*/ 	.word	0x00000000
        /*0040*/ 	.short	0x0000
        /*0042*/ 	.short	0x0000
        /*0044*/ 	.byte	0x00, 0xf5, 0x21, 0x00


	//----- nvinfo : EIATTR_SPARSE_MMA_MASK
	.align		4
.L_21:
        /*0048*/ 	.byte	0x03, 0x50
        /*004a*/ 	.short	0x0000


	//----- nvinfo : EIATTR_MAXREG_COUNT
	.align		4
        /*004c*/ 	.byte	0x03, 0x1b
        /*004e*/ 	.short	0x00ff


	//----- nvinfo : EIATTR_MERCURY_ISA_VERSION
	.align		4
        /*0050*/ 	.byte	0x03, 0x5f
        /*0052*/ 	.short	0x0101


	//----- nvinfo : EIATTR_VRC_CTA_INIT_COUNT
	.align		4
        /*0054*/ 	.byte	0x02, 0x4a
	.zero		1
	.zero		1


	//----- nvinfo : EIATTR_EXIT_INSTR_OFFSETS
	.align		4
        /*0058*/ 	.byte	0x04, 0x1c
        /*005a*/ 	.short	(.L_23 - .L_22)


	//   ....[0]....
.L_22:
        /*005c*/ 	.word	0x000000a0


	//   ....[1]....
        /*0060*/ 	.word	0x00000200


	//----- nvinfo : EIATTR_CRS_STACK_SIZE
	.align		4
.L_23:
        /*0064*/ 	.byte	0x04, 0x1e
        /*0066*/ 	.short	(.L_25 - .L_24)
.L_24:
        /*0068*/ 	.word	0x00000000


	//----- nvinfo : EIATTR_CBANK_PARAM_SIZE
	.align		4
.L_25:
        /*006c*/ 	.byte	0x03, 0x19
        /*006e*/ 	.short	0x0020


	//----- nvinfo : EIATTR_PARAM_CBANK
	.align		4
        /*0070*/ 	.byte	0x04, 0x0a
        /*0072*/ 	.short	(.L_27 - .L_26)
	.align		4
.L_26:
        /*0074*/ 	.word	index@(.nv.constant0._Z7vec_subPdS_S_m)
        /*0078*/ 	.short	0x0380
        /*007a*/ 	.short	0x0020


	//----- nvinfo : EIATTR_SW_WAR
	.align		4
.L_27:
        /*007c*/ 	.byte	0x04, 0x36
        /*007e*/ 	.short	(.L_29 - .L_28)
.L_28:
        /*0080*/ 	.word	0x00000008
.L_29:


//--------------------- .nv.info._Z6kernelPfi     --------------------------
	.section	.nv.info._Z6kernelPfi,"",@"SHT_CUDA_INFO"
	.sectionflags	@""
	.align	4


	//----- nvinfo : EIATTR_CUDA_API_VERSION
	.align		4
        /*0000*/ 	.byte	0x04, 0x37
        /*0002*/ 	.short	(.L_31 - .L_30)
.L_30:
        /*0004*/ 	.word	0x00000082


	//----- nvinfo : EIATTR_KPARAM_INFO
	.align		4
.L_31:
        /*0008*/ 	.byte	0x04, 0x17
        /*000a*/ 	.short	(.L_33 - .L_32)
.L_32:
        /*000c*/ 	.word	0x00000000
        /*0010*/ 	.short	0x0001
        /*0012*/ 	.short	0x0008
        /*0014*/ 	.byte	0x00, 0xf0, 0x11, 0x00


	//----- nvinfo : EIATTR_KPARAM_INFO
	.align		4
.L_33:
        /*0018*/ 	.byte	0x04, 0x17
        /*001a*/ 	.short	(.L_35 - .L_34)
.L_34:
        /*001c*/ 	.word	0x00000000
        /*0020*/ 	.short	0x0000
        /*0022*/ 	.short	0x0000
        /*0024*/ 	.byte	0x00, 0xf5, 0x21, 0x00


	//----- nvinfo : EIATTR_SPARSE_MMA_MASK
	.align		4
.L_35:
        /*0028*/ 	.byte	0x03, 0x50
        /*002a*/ 	.short	0x0000


	//----- nvinfo : EIATTR_MAXREG_COUNT
	.align		4
        /*002c*/ 	.byte	0x03, 0x1b
        /*002e*/ 	.short	0x00ff


	//----- nvinfo : EIATTR_MERCURY_ISA_VERSION
	.align		4
        /*0030*/ 	.byte	0x03, 0x5f
        /*0032*/ 	.short	0x0101


	//----- nvinfo : EIATTR_VRC_CTA_INIT_COUNT
	.align		4
        /*0034*/ 	.byte	0x02, 0x4a
	.zero		1
	.zero		1


	//----- nvinfo : EIATTR_EXIT_INSTR_OFFSETS
	.align		4
        /*0038*/ 	.byte	0x04, 0x1c
        /*003a*/ 	.short	(.L_37 - .L_36)


	//   ....[0]....
.L_36:
        /*003c*/ 	.word	0x00000090


	//   ....[1]....
        /*0040*/ 	.word	0x00000360


	//   ....[2]....
        /*0044*/ 	.word	0x000004a0


	//----- nvinfo : EIATTR_CRS_STACK_SIZE
	.align		4
.L_37:
        /*0048*/ 	.byte	0x04, 0x1e
        /*004a*/ 	.short	(.L_39 - .L_38)
.L_38:
        /*004c*/ 	.word	0x00000000


	//----- nvinfo : EIATTR_CBANK_PARAM_SIZE
	.align		4
.L_39:
        /*0050*/ 	.byte	0x03, 0x19
        /*0052*/ 	.short	0x000c


	//----- nvinfo : EIATTR_PARAM_CBANK
	.align		4
        /*0054*/ 	.byte	0x04, 0x0a
        /*0056*/ 	.short	(.L_41 - .L_40)
	.align		4
.L_40:
        /*0058*/ 	.word	index@(.nv.constant0._Z6kernelPfi)
        /*005c*/ 	.short	0x0380
        /*005e*/ 	.short	0x000c


	//----- nvinfo : EIATTR_SW_WAR
	.align		4
.L_41:
        /*0060*/ 	.byte	0x04, 0x36
        /*0062*/ 	.short	(.L_43 - .L_42)
.L_42:
        /*0064*/ 	.word	0x00000008
.L_43:


//--------------------- .nv.callgraph             --------------------------
	.section	.nv.callgraph,"",@"SHT_CUDA_CALLGRAPH"
	.align	4
	.sectionentsize	8
	.align		4
        /*0000*/ 	.word	0x00000000
	.align		4
        /*0004*/ 	.word	0xffffffff
	.align		4
        /*0008*/ 	.word	0x00000000
	.align		4
        /*000c*/ 	.word	0xfffffffe
	.align		4
        /*0010*/ 	.word	0x00000000
	.align		4
        /*0014*/ 	.word	0xfffffffd
	.align		4
        /*0018*/ 	.word	0x00000000
	.align		4
        /*001c*/ 	.word	0xfffffffc


//--------------------- .text._Z7vec_subPdS_S_m   --------------------------
	.section	.text._Z7vec_subPdS_S_m,"ax",@progbits
	.align	128
        .global         _Z7vec_subPdS_S_m
        .type           _Z7vec_subPdS_S_m,@function
        .size           _Z7vec_subPdS_S_m,(.L_x_7 - _Z7vec_subPdS_S_m)
        .other          _Z7vec_subPdS_S_m,@"STO_CUDA_ENTRY STV_DEFAULT"
_Z7vec_subPdS_S_m:
.text._Z7vec_subPdS_S_m:
[----:B------:R-:W-:Y:S01]  /*0000*/  LDC R1, c[0x0][0x37c] ;  /* 0x0000df00ff017b82 */ /* 0x000fe20000000800 */
[----:B------:R-:W0:Y:S01]  /*0010*/  S2R R0, SR_CTAID.X ;  /* 0x0000000000007919 */ /* 0x000e220000002500 */
[----:B------:R-:W1:Y:S01]  /*0020*/  LDCU UR4, c[0x0][0x370] ;  /* 0x00006e00ff0477ac */ /* 0x000e620008000800 */
[----:B------:R-:W0:Y:S01]  /*0030*/  S2R R3, SR_TID.X ;  /* 0x0000000000037919 */ /* 0x000e220000002100 */
[----:B------:R-:W1:Y:S01]  /*0040*/  LDCU UR5, c[0x0][0x360] ;  /* 0x00006c00ff0577ac */ /* 0x000e620008000800 */
[----:B------:R-:W2:Y:S01]  /*0050*/  LDCU.64 UR8, c[0x0][0x398] ;  /* 0x00007300ff0877ac */ /* 0x000ea20008000a00 */
[----:B-1----:R-:W-:Y:S02]  /*0060*/  UIMAD UR4, UR4, UR5, URZ ;  /* 0x00000005040472a4 */ /* 0x002fe4000f8e02ff */
[----:B0-----:R-:W-:-:S05]  /*0070*/  IMAD R0, R0, UR5, R3 ;  /* 0x0000000500007c24 */ /* 0x001fca000f8e0203 */
[----:B--2---:R-:W-:-:S04]  /*0080*/  ISETP.GE.U32.AND P0, PT, R0, UR8, PT ;  /* 0x0000000800007c0c */ /* 0x004fc8000bf06070 */
[----:B------:R-:W-:-:S13]  /*0090*/  ISETP.GE.U32.AND.EX P0, PT, RZ, UR9, PT, P0 ;  /* 0x00000009ff007c0c */ /* 0x000fda000bf06100 */
[----:B------:R-:W-:Y:S05]  /*00a0*/  @P0 EXIT ;  /* 0x000000000000094d */ /* 0x000fea0003800000 */
[----:B------:R-:W-:Y:S01]  /*00b0*/  IMAD.MOV.U32 R11, RZ, RZ, RZ ;  /* 0x000000ffff0b7224 */ /* 0x000fe200078e00ff */
[----:B------:R-:W0:Y:S01]  /*00c0*/  LDCU.64 UR6, c[0x0][0x358] ;  /* 0x00006b00ff0677ac */ /* 0x000e220008000a00 */
[----:B------:R-:W1:Y:S01]  /*00d0*/  LDCU.64 UR10, c[0x0][0x390] ;  /* 0x00007200ff0a77ac */ /* 0x000e620008000a00 */
[----:B------:R-:W2:Y:S04]  /*00e0*/  LDCU.128 UR12, c[0x0][0x380] ;  /* 0x00007000ff0c77ac */ /* 0x000ea80008000c00 */
.L_x_0:
[C---:B---3--:R-:W-:Y:S01]  /*00f0*/  IMAD.SHL.U32 R8, R0.reuse, 0x8, RZ ;  /* 0x0000000800087824 */ /* 0x048fe200078e00ff */
[----:B------:R-:W-:-:S04]  /*0100*/  SHF.L.U64.HI R9, R0, 0x3, R11 ;  /* 0x0000000300097819 */ /* 0x000fc8000001020b */
[C---:B--2---:R-:W-:Y:S02]  /*0110*/  IADD3 R4, P1, PT, R8.reuse, UR14, RZ ;  /* 0x0000000e08047c10 */ /* 0x044fe4000ff3e0ff */
[----:B------:R-:W-:Y:S02]  /*0120*/  IADD3 R6, P0, PT, R8, UR12, RZ ;  /* 0x0000000c08067c10 */ /* 0x000fe4000ff1e0ff */
[C---:B------:R-:W-:Y:S02]  /*0130*/  IADD3.X R5, PT, PT, R9.reuse, UR15, RZ, P1, !PT ;  /* 0x0000000f09057c10 */ /* 0x040fe40008ffe4ff */
[----:B------:R-:W-:-:S04]  /*0140*/  IADD3.X R7, PT, PT, R9, UR13, RZ, P0, !PT ;  /* 0x0000000d09077c10 */ /* 0x000fc800087fe4ff */
[----:B0-----:R-:W2:Y:S04]  /*0150*/  LDG.E.64 R4, desc[UR6][R4.64] ;  /* 0x0000000604047981 */ /* 0x001ea8000c1e1b00 */
[----:B------:R-:W2:Y:S01]  /*0160*/  LDG.E.64 R2, desc[UR6][R6.64] ;  /* 0x0000000606027981 */ /* 0x000ea2000c1e1b00 */
[----:B-1----:R-:W-:-:S04]  /*0170*/  IADD3 R8, P0, PT, R8, UR10, RZ ;  /* 0x0000000a08087c10 */ /* 0x002fc8000ff1e0ff */
[----:B------:R-:W-:Y:S02]  /*0180*/  IADD3.X R9, PT, PT, R9, UR11, RZ, P0, !PT ;  /* 0x0000000b09097c10 */ /* 0x000fe400087fe4ff */
[----:B------:R-:W-:-:S05]  /*0190*/  IADD3 R0, P0, PT, R0, UR4, RZ ;  /* 0x0000000400007c10 */ /* 0x000fca000ff1e0ff */
[----:B------:R-:W-:Y:S01]  /*01a0*/  IMAD.X R11, RZ, RZ, R11, P0 ;  /* 0x000000ffff0b7224 */ /* 0x000fe200000e060b */
[----:B------:R-:W-:-:S04]  /*01b0*/  ISETP.GE.U32.AND P0, PT, R0, UR8, PT ;  /* 0x0000000800007c0c */ /* 0x000fc8000bf06070 */
[----:B------:R-:W-:Y:S01]  /*01c0*/  ISETP.GE.U32.AND.EX P0, PT, R11, UR9, PT, P0 ;  /* 0x000000090b007c0c */ /* 0x000fe2000bf06100 */
[----:B--2---:R-:W-:-:S07]  /*01d0*/  DADD R2, R2, -R4 ;  /* 0x0000000002027229 */ /* 0x004fce0000000804 */
[----:B------:R3:W-:Y:S05]  /*01e0*/  STG.E.64 desc[UR6][R8.64], R2 ;  /* 0x0000000208007986 */ /* 0x0007ea000c101b06 */
[----:B------:R-:W-:Y:S05]  /*01f0*/  @!P0 BRA `(.L_x_0) ;  /* 0xfffffffc00bc8947 */ /* 0x000fea000383ffff */
[----:B------:R-:W-:Y:S05]  /*0200*/  EXIT ;  /* 0x000000000000794d */ /* 0x000fea0003800000 */
.L_x_1:
[----:B------:R-:W-:-:S00]  /*0210*/  BRA `(.L_x_1) ;  /* 0xfffffffc00fc7947 */ /* 0x000fc0000383ffff */
[----:B------:R-:W-:-:S00]  /*0220*/  NOP ;  /* 0x0000000000007918 */ /* 0x000fc00000000000 */
        /* <DEDUP_REMOVED lines=13> */
.L_x_7:


//--------------------- .text._Z6kernelPfi        --------------------------
	.section	.text._Z6kernelPfi,"ax",@progbits
	.align	128
        .global         _Z6kernelPfi
        .type           _Z6kernelPfi,@function
        .size           _Z6kernelPfi,(.L_x_8 - _Z6kernelPfi)
        .other          _Z6kernelPfi,@"STO_CUDA_ENTRY STV_DEFAULT"
_Z6kernelPfi:
.text._Z6kernelPfi:
[----:B------:R-:W-:Y:S01]  /*0000*/  LDC R1, c[0x0][0x37c] ;  /* 0x0000df00ff017b82 */ /* 0x000fe20000000800 */
[----:B------:R-:W0:Y:S07]  /*0010*/  S2R R5, SR_TID.X ;  /* 0x0000000000057919 */ /* 0x000e2e0000002100 */
[----:B------:R-:W0:Y:S01]  /*0020*/  S2UR UR4, SR_CTAID.X ;  /* 0x00000000000479c3 */ /* 0x000e220000002500 */
[----:B------:R-:W1:Y:S07]  /*0030*/  LDCU UR6, c[0x0][0x388] ;  /* 0x00007100ff0677ac */ /* 0x000e6e0008000800 */
[----:B------:R-:W0:Y:S01]  /*0040*/  LDC R0, c[0x0][0x360] ;  /* 0x0000d800ff007b82 */ /* 0x000e220000000800 */
[----:B------:R-:W2:Y:S01]  /*0050*/  LDCU UR5, c[0x0][0x370] ;  /* 0x00006e00ff0577ac */ /* 0x000ea20008000800 */
[----:B0-----:R-:W-:-:S02]  /*0060*/  IMAD R5, R0, UR4, R5 ;  /* 0x0000000400057c24 */ /* 0x001fc4000f8e0205 */
[----:B--2---:R-:W-:-:S03]  /*0070*/  IMAD R0, R0, UR5, RZ ;  /* 0x0000000500007c24 */ /* 0x004fc6000f8e02ff */
[----:B-1----:R-:W-:-:S13]  /*0080*/  ISETP.GE.AND P0, PT, R5, UR6, PT ;  /* 0x0000000605007c0c */ /* 0x002fda000bf06270 */
[----:B------:R-:W-:Y:S05]  /*0090*/  @P0 EXIT ;  /* 0x000000000000094d */ /* 0x000fea0003800000 */
[----:B------:R-:W0:Y:S01]  /*00a0*/  I2F.U32.RP R8, R0 ;  /* 0x0000000000087306 */ /* 0x000e220000209000 */
[C---:B------:R-:W-:Y:S01]  /*00b0*/  IADD3 R4, PT, PT, R0.reuse, R5, RZ ;  /* 0x0000000500047210 */ /* 0x040fe20007ffe0ff */
[----:B------:R-:W-:Y:S01]  /*00c0*/  IMAD.MOV R9, RZ, RZ, -R0 ;  /* 0x000000ffff097224 */ /* 0x000fe200078e0a00 */
[----:B------:R-:W-:Y:S01]  /*00d0*/  ISETP.NE.U32.AND P2, PT, R0, RZ, PT ;  /* 0x000000ff0000720c */ /* 0x000fe20003f45070 */
[----:B------:R-:W1:Y:S01]  /*00e0*/  LDCU.64 UR4, c[0x0][0x358] ;  /* 0x00006b00ff0477ac */ /* 0x000e620008000a00 */
[C---:B------:R-:W-:Y:S01]  /*00f0*/  ISETP.GE.AND P0, PT, R4.reuse, UR6, PT ;  /* 0x0000000604007c0c */ /* 0x040fe2000bf06270 */
[----:B------:R-:W-:Y:S01]  /*0100*/  BSSY.RECONVERGENT B0, `(.L_x_2) ;  /* 0x0000025000007945 */ /* 0x000fe20003800200 */
[----:B------:R-:W-:Y:S02]  /*0110*/  VIMNMX R7, PT, PT, R4, UR6, !PT ;  /* 0x0000000604077c48 */ /* 0x000fe4000ffe0100 */
[----:B------:R-:W-:-:S04]  /*0120*/  SEL R6, RZ, 0x1, P0 ;  /* 0x00000001ff067807 */ /* 0x000fc80000000000 */
[----:B------:R-:W-:Y:S01]  /*0130*/  IADD3 R7, PT, PT, R7, -R4, -R6 ;  /* 0x8000000407077210 */ /* 0x000fe20007ffe806 */
[----:B0-----:R-:W0:Y:S02]  /*0140*/  MUFU.RCP R8, R8 ;  /* 0x0000000800087308 */ /* 0x001e240000001000 */
[----:B0-----:R-:W-:-:S06]  /*0150*/  IADD3 R2, PT, PT, R8, 0xffffffe, RZ ;  /* 0x0ffffffe08027810 */ /* 0x001fcc0007ffe0ff */
[----:B------:R0:W2:Y:S02]  /*0160*/  F2I.FTZ.U32.TRUNC.NTZ R3, R2 ;  /* 0x0000000200037305 */ /* 0x0000a4000021f000 */
[----:B0-----:R-:W-:Y:S02]  /*0170*/  IMAD.MOV.U32 R2, RZ, RZ, RZ ;  /* 0x000000ffff027224 */ /* 0x001fe400078e00ff */
[----:B--2---:R-:W-:-:S04]  /*0180*/  IMAD R9, R9, R3, RZ ;  /* 0x0000000309097224 */ /* 0x004fc800078e02ff */
[----:B------:R-:W-:-:S06]  /*0190*/  IMAD.HI.U32 R8, R3, R9, R2 ;  /* 0x0000000903087227 */ /* 0x000fcc00078e0002 */
[----:B------:R-:W-:-:S05]  /*01a0*/  IMAD.HI.U32 R9, R8, R7, RZ ;  /* 0x0000000708097227 */ /* 0x000fca00078e00ff */
[----:B------:R-:W-:-:S05]  /*01b0*/  IADD3 R2, PT, PT, -R9, RZ, RZ ;  /* 0x000000ff09027210 */ /* 0x000fca0007ffe1ff */
[----:B------:R-:W-:Y:S02]  /*01c0*/  IMAD R7, R0, R2, R7 ;  /* 0x0000000200077224 */ /* 0x000fe400078e0207 */
[----:B------:R-:W0:Y:S03]  /*01d0*/  LDC.64 R2, c[0x0][0x380] ;  /* 0x0000e000ff027b82 */ /* 0x000e260000000a00 */
[----:B------:R-:W-:-:S13]  /*01e0*/  ISETP.GE.U32.AND P0, PT, R7, R0, PT ;  /* 0x000000000700720c */ /* 0x000fda0003f06070 */
[----:B------:R-:W-:Y:S01]  /*01f0*/  @P0 IMAD.IADD R7, R7, 0x1, -R0 ;  /* 0x0000000107070824 */ /* 0x000fe200078e0a00 */
[----:B------:R-:W-:-:S04]  /*0200*/  @P0 IADD3 R9, PT, PT, R9, 0x1, RZ ;  /* 0x0000000109090810 */ /* 0x000fc80007ffe0ff */
[----:B------:R-:W-:-:S13]  /*0210*/  ISETP.GE.U32.AND P1, PT, R7, R0, PT ;  /* 0x000000000700720c */ /* 0x000fda0003f26070 */
[----:B------:R-:W-:Y:S01]  /*0220*/  @P1 VIADD R9, R9, 0x1 ;  /* 0x0000000109091836 */ /* 0x000fe20000000000 */
[----:B------:R-:W-:-:S04]  /*0230*/  @!P2 LOP3.LUT R9, RZ, R0, RZ, 0x33, !PT ;  /* 0x00000000ff09a212 */ /* 0x000fc800078e33ff */
[----:B------:R-:W-:-:S04]  /*0240*/  IADD3 R4, PT, PT, R6, R9, RZ ;  /* 0x0000000906047210 */ /* 0x000fc80007ffe0ff */
[C---:B------:R-:W-:Y:S02]  /*0250*/  LOP3.LUT R6, R4.reuse, 0x3, RZ, 0xc0, !PT ;  /* 0x0000000304067812 */ /* 0x040fe400078ec0ff */
[----:B------:R-:W-:Y:S02]  /*0260*/  ISETP.GE.U32.AND P1, PT, R4, 0x3, PT ;  /* 0x000000030400780c */ /* 0x000fe40003f26070 */
[----:B------:R-:W-:-:S13]  /*0270*/  ISETP.NE.AND P0, PT, R6, 0x3, PT ;  /* 0x000000030600780c */ /* 0x000fda0003f05270 */
[----:B01----:R-:W-:Y:S05]  /*0280*/  @!P0 BRA `(.L_x_3) ;  /* 0x0000000000308947 */ /* 0x003fea0003800000 */
[----:B------:R-:W0:Y:S01]  /*0290*/  LDC.64 R8, c[0x0][0x380] ;  /* 0x0000e000ff087b82 */ /* 0x000e220000000a00 */
[----:B------:R-:W-:-:S05]  /*02a0*/  VIADD R4, R4, 0x1 ;  /* 0x0000000104047836 */ /* 0x000fca0000000000 */
[----:B------:R-:W-:-:S04]  /*02b0*/  LOP3.LUT R4, R4, 0x3, RZ, 0xc0, !PT ;  /* 0x0000000304047812 */ /* 0x000fc800078ec0ff */
[----:B------:R-:W-:-:S07]  /*02c0*/  IADD3 R4, PT, PT, -R4, RZ, RZ ;  /* 0x000000ff04047210 */ /* 0x000fce0007ffe1ff */
.L_x_4:
[----:B01----:R-:W-:-:S05]  /*02d0*/  IMAD.WIDE R6, R5, 0x4, R8 ;  /* 0x0000000405067825 */ /* 0x003fca00078e0208 */
[----:B------:R-:W2:Y:S01]  /*02e0*/  LDG.E R10, desc[UR4][R6.64] ;  /* 0x00000004060a7981 */ /* 0x000ea2000c1e1900 */
[----:B------:R-:W-:Y:S01]  /*02f0*/  VIADD R4, R4, 0x1 ;  /* 0x0000000104047836 */ /* 0x000fe20000000000 */
[----:B------:R-:W-:-:S04]  /*0300*/  IADD3 R5, PT, PT, R0, R5, RZ ;  /* 0x0000000500057210 */ /* 0x000fc80007ffe0ff */
[----:B------:R-:W-:Y:S01]  /*0310*/  ISETP.NE.AND P0, PT, R4, RZ, PT ;  /* 0x000000ff0400720c */ /* 0x000fe20003f05270 */
[----:B--2---:R-:W-:-:S05]  /*0320*/  FADD R11, R10, R10 ;  /* 0x0000000a0a0b7221 */ /* 0x004fca0000000000 */
[----:B------:R1:W-:Y:S07]  /*0330*/  STG.E desc[UR4][R6.64], R11 ;  /* 0x0000000b06007986 */ /* 0x0003ee000c101904 */
[----:B------:R-:W-:Y:S05]  /*0340*/  @P0 BRA `(.L_x_4) ;  /* 0xfffffffc00e00947 */ /* 0x000fea000383ffff */
.L_x_3:
[----:B------:R-:W-:Y:S05]  /*0350*/  BSYNC.RECONVERGENT B0 ;  /* 0x0000000000007941 */ /* 0x000fea0003800200 */
.L_x_2:
[----:B------:R-:W-:Y:S05]  /*0360*/  @!P1 EXIT ;  /* 0x000000000000994d */ /* 0x000fea0003800000 */
.L_x_5:
[----:B0-----:R-:W-:-:S05]  /*0370*/  IMAD.WIDE R12, R5, 0x4, R2 ;  /* 0x00000004050c7825 */ /* 0x001fca00078e0202 */
[----:B------:R-:W2:Y:S01]  /*0380*/  LDG.E R4, desc[UR4][R12.64] ;  /* 0x000000040c047981 */ /* 0x000ea2000c1e1900 */
[----:B-1----:R-:W-:-:S04]  /*0390*/  IMAD.WIDE R6, R0, 0x4, R12 ;  /* 0x0000000400067825 */ /* 0x002fc800078e020c */
[----:B--2---:R-:W-:-:S05]  /*03a0*/  FADD R15, R4, R4 ;  /* 0x00000004040f7221 */ /* 0x004fca0000000000 */
[----:B------:R0:W-:Y:S04]  /*03b0*/  STG.E desc[UR4][R12.64], R15 ;  /* 0x0000000f0c007986 */ /* 0x0001e8000c101904 */
[----:B------:R-:W2:Y:S01]  /*03c0*/  LDG.E R4, desc[UR4][R6.64] ;  /* 0x0000000406047981 */ /* 0x000ea2000c1e1900 */
[----:B------:R-:W-:-:S04]  /*03d0*/  IMAD.WIDE R8, R0, 0x4, R6 ;  /* 0x0000000400087825 */ /* 0x000fc800078e0206 */
[----:B--2---:R-:W-:-:S05]  /*03e0*/  FADD R17, R4, R4 ;  /* 0x0000000404117221 */ /* 0x004fca0000000000 */
[----:B------:R0:W-:Y:S04]  /*03f0*/  STG.E desc[UR4][R6.64], R17 ;  /* 0x0000001106007986 */ /* 0x0001e8000c101904 */
[----:B------:R-:W2:Y:S01]  /*0400*/  LDG.E R4, desc[UR4][R8.64] ;  /* 0x0000000408047981 */ /* 0x000ea2000c1e1900 */
[----:B------:R-:W-:-:S04]  /*0410*/  IMAD.WIDE R10, R0, 0x4, R8 ;  /* 0x00000004000a7825 */ /* 0x000fc800078e0208 */
[----:B--2---:R-:W-:-:S05]  /*0420*/  FADD R19, R4, R4 ;  /* 0x0000000404137221 */ /* 0x004fca0000000000 */
[----:B------:R0:W-:Y:S04]  /*0430*/  STG.E desc[UR4][R8.64], R19 ;  /* 0x0000001308007986 */ /* 0x0001e8000c101904 */
[----:B------:R-:W2:Y:S01]  /*0440*/  LDG.E R4, desc[UR4][R10.64] ;  /* 0x000000040a047981 */ /* 0x000ea2000c1e1900 */
[----:B------:R-:W-:-:S04]  /*0450*/  LEA R5, R0, R5, 0x2 ;  /* 0x0000000500057211 */ /* 0x000fc800078e10ff */
[----:B------:R-:W-:Y:S01]  /*0460*/  ISETP.GE.AND P0, PT, R5, UR6, PT ;  /* 0x0000000605007c0c */ /* 0x000fe2000bf06270 */
[----:B--2---:R-:W-:-:S05]  /*0470*/  FADD R21, R4, R4 ;  /* 0x0000000404157221 */ /* 0x004fca0000000000 */
[----:B------:R0:W-:Y:S07]  /*0480*/  STG.E desc[UR4][R10.64], R21 ;  /* 0x000000150a007986 */ /* 0x0001ee000c101904 */
[----:B------:R-:W-:Y:S05]  /*0490*/  @!P0 BRA `(.L_x_5) ;  /* 0xfffffffc00b48947 */ /* 0x000fea000383ffff */
[----:B------:R-:W-:Y:S05]  /*04a0*/  EXIT ;  /* 0x000000000000794d */ /* 0x000fea0003800000 */
.L_x_6:
        /* <DEDUP_REMOVED lines=13> */
.L_x_8:


//--------------------- .nv.shared.reserved.0     --------------------------
	.section	.nv.shared.reserved.0,"aw",@nobits
	.weak		__nv_reservedSMEM_offset_0_alias
	.size		__nv_reservedSMEM_offset_0_alias, 0, 64
	.other		__nv_reservedSMEM_offset_0_alias,@"STO_CUDA_RESERVED_SHARED STV_DEFAULT"
__nv_reservedSMEM_offset_0_alias:
	.zero		0
	.zero		64


//--------------------- .nv.constant0._Z7vec_subPdS_S_m --------------------------
	.section	.nv.constant0._Z7vec_subPdS_S_m,"a",@progbits
	.sectionflags	@""
	.align	4
.nv.constant0._Z7vec_subPdS_S_m:
	.zero		928


//--------------------- .nv.constant0._Z6kernelPfi --------------------------
	.section	.nv.constant0._Z6kernelPfi,"a",@progbits
	.sectionflags	@""
	.align	4
.nv.constant0._Z6kernelPfi:
	.zero		908


//--------------------- SYMBOLS --------------------------

	.type		.nv.reservedSmem.offset0,@object
	.size		.nv.reservedSmem.offset0,0x4
